	.headerflags	@"EF_CUDA_TEXMODE_UNIFIED EF_CUDA_64BIT_ADDRESS EF_CUDA_ACCELERATORS EF_CUDA_SM90 EF_CUDA_VIRTUAL_SM(EF_CUDA_SM90)"
	.elftype	@"ET_EXEC"


//--------------------- .nv.info                  --------------------------
	.section	.nv.info,"",@"SHT_CUDA_INFO"
	.align	4


	//----- nvinfo : EIATTR_REGCOUNT
	.align		4
        /*0000*/ 	.byte	0x04, 0x2f
        /*0002*/ 	.short	(.L_1 - .L_0)
	.align		4
.L_0:
        /*0004*/ 	.word	index@(triton_poi_fused_add_addmm_6)
        /*0008*/ 	.word	0x00000014


	//----- nvinfo : EIATTR_MIN_STACK_SIZE
	.align		4
.L_1:
        /*000c*/ 	.byte	0x04, 0x12
        /*000e*/ 	.short	(.L_3 - .L_2)
	.align		4
.L_2:
        /*0010*/ 	.word	index@(triton_poi_fused_add_addmm_6)
        /*0014*/ 	.word	0x00000000


	//----- nvinfo : EIATTR_FRAME_SIZE
	.align		4
.L_3:
        /*0018*/ 	.byte	0x04, 0x11
        /*001a*/ 	.short	(.L_5 - .L_4)
	.align		4
.L_4:
        /*001c*/ 	.word	index@(triton_poi_fused_add_addmm_6)
        /*0020*/ 	.word	0x00000000


	//----- nvinfo : EIATTR_MIN_STACK_SIZE
	.align		4
.L_5:
        /*0024*/ 	.byte	0x04, 0x12
        /*0026*/ 	.short	(.L_7 - .L_6)
	.align		4
.L_6:
        /*0028*/ 	.word	index@(triton_poi_fused_add_addmm_6)
        /*002c*/ 	.word	0x00000000
.L_7:


//--------------------- .nv.info.triton_poi_fused_add_addmm_6 --------------------------
	.section	.nv.info.triton_poi_fused_add_addmm_6,"",@"SHT_CUDA_INFO"
	.sectionflags	@""
	.align	4


	//----- nvinfo : EIATTR_CUDA_API_VERSION
	.align		4
        /*0000*/ 	.byte	0x04, 0x37
        /*0002*/ 	.short	(.L_9 - .L_8)
.L_8:
        /*0004*/ 	.word	0x0000007c


	//----- nvinfo : EIATTR_KPARAM_INFO
	.align		4
.L_9:
        /*0008*/ 	.byte	0x04, 0x17
        /*000a*/ 	.short	(.L_11 - .L_10)
.L_10:
        /*000c*/ 	.word	0x00000000
        /*0010*/ 	.short	0x0005
        /*0012*/ 	.short	0x0028
        /*0014*/ 	.byte	0x00, 0xf0, 0x11, 0x00


	//----- nvinfo : EIATTR_KPARAM_INFO
	.align		4
.L_11:
        /*0018*/ 	.byte	0x04, 0x17
        /*001a*/ 	.short	(.L_13 - .L_12)
.L_12:
        /*001c*/ 	.word	0x00000000
        /*0020*/ 	.short	0x0004
        /*0022*/ 	.short	0x0020
        /*0024*/ 	.byte	0x00, 0xf4, 0x21, 0x00


	//----- nvinfo : EIATTR_KPARAM_INFO
	.align		4
.L_13:
        /*0028*/ 	.byte	0x04, 0x17
        /*002a*/ 	.short	(.L_15 - .L_14)
.L_14:
        /*002c*/ 	.word	0x00000000
        /*0030*/ 	.short	0x0003
        /*0032*/ 	.short	0x0018
        /*0034*/ 	.byte	0x00, 0xf4, 0x21, 0x00


	//----- nvinfo : EIATTR_KPARAM_INFO
	.align		4
.L_15:
        /*0038*/ 	.byte	0x04, 0x17
        /*003a*/ 	.short	(.L_17 - .L_16)
.L_16:
        /*003c*/ 	.word	0x00000000
        /*0040*/ 	.short	0x0002
        /*0042*/ 	.short	0x0010
        /*0044*/ 	.byte	0x00, 0xf4, 0x21, 0x00


	//----- nvinfo : EIATTR_KPARAM_INFO
	.align		4
.L_17:
        /*0048*/ 	.byte	0x04, 0x17
        /*004a*/ 	.short	(.L_19 - .L_18)
.L_18:
        /*004c*/ 	.word	0x00000000
        /*0050*/ 	.short	0x0001
        /*0052*/ 	.short	0x0008
        /*0054*/ 	.byte	0x00, 0xf4, 0x21, 0x00


	//----- nvinfo : EIATTR_KPARAM_INFO
	.align		4
.L_19:
        /*0058*/ 	.byte	0x04, 0x17
        /*005a*/ 	.short	(.L_21 - .L_20)
.L_20:
        /*005c*/ 	.word	0x00000000
        /*0060*/ 	.short	0x0000
        /*0062*/ 	.short	0x0000
        /*0064*/ 	.byte	0x00, 0xf4, 0x21, 0x00


	//----- nvinfo : EIATTR_SPARSE_MMA_MASK
	.align		4
.L_21:
        /*0068*/ 	.byte	0x03, 0x50
        /*006a*/ 	.short	0x0000


	//----- nvinfo : EIATTR_MAXREG_COUNT
	.align		4
        /*006c*/ 	.byte	0x03, 0x1b
        /*006e*/ 	.short	0x00ff


	//----- nvinfo : EIATTR_EXIT_INSTR_OFFSETS
	.align		4
        /*0070*/ 	.byte	0x04, 0x1c
        /*0072*/ 	.short	(.L_23 - .L_22)


	//   ....[0]....
.L_22:
        /*0074*/ 	.word	0x00000240


	//   ....[1]....
        /*0078*/ 	.word	0x00000260


	//----- nvinfo : EIATTR_REQNTID
	.align		4
.L_23:
        /*007c*/ 	.byte	0x04, 0x10
        /*007e*/ 	.short	(.L_25 - .L_24)
.L_24:
        /*0080*/ 	.word	0x00000080
        /*0084*/ 	.word	0x00000001
        /*0088*/ 	.word	0x00000001


	//----- nvinfo : EIATTR_CBANK_PARAM_SIZE
	.align		4
.L_25:
        /*008c*/ 	.byte	0x03, 0x19
        /*008e*/ 	.short	0x002c


	//----- nvinfo : EIATTR_PARAM_CBANK
	.align		4
        /*0090*/ 	.byte	0x04, 0x0a
        /*0092*/ 	.short	(.L_27 - .L_26)
	.align		4
.L_26:
        /*0094*/ 	.word	index@(.nv.constant0.triton_poi_fused_add_addmm_6)
        /*0098*/ 	.short	0x0210
        /*009a*/ 	.short	0x002c


	//----- nvinfo : EIATTR_SW_WAR
	.align		4
.L_27:
        /*009c*/ 	.byte	0x04, 0x36
        /*009e*/ 	.short	(.L_29 - .L_28)
.L_28:
        /*00a0*/ 	.word	0x00000008
.L_29:


//--------------------- .nv.callgraph             --------------------------
	.section	.nv.callgraph,"",@"SHT_CUDA_CALLGRAPH"
	.align	4
	.sectionentsize	8
	.align		4
        /*0000*/ 	.word	0x00000000
	.align		4
        /*0004*/ 	.word	0xffffffff
	.align		4
        /*0008*/ 	.word	0x00000000
	.align		4
        /*000c*/ 	.word	0xfffffffe
	.align		4
        /*0010*/ 	.word	0x00000000
	.align		4
        /*0014*/ 	.word	0xfffffffd
	.align		4
        /*0018*/ 	.word	0x00000000
	.align		4
        /*001c*/ 	.word	0xfffffffc


//--------------------- .text.triton_poi_fused_add_addmm_6 --------------------------
	.section	.text.triton_poi_fused_add_addmm_6,"ax",@progbits
	.align	128
        .global         triton_poi_fused_add_addmm_6
        .type           triton_poi_fused_add_addmm_6,@function
        .size           triton_poi_fused_add_addmm_6,(.L_x_1 - triton_poi_fused_add_addmm_6)
        .other          triton_poi_fused_add_addmm_6,@"STO_CUDA_ENTRY STV_DEFAULT"
triton_poi_fused_add_addmm_6:
.text.triton_poi_fused_add_addmm_6:
[----:B------:R-:W0:Y:S01]  /*0000*/  LDC R1, c[0x0][0x28] ;  /* 0x00000a00ff017b82 */ /* 0x000e220000000800 */
[----:B------:R-:W1:Y:S07]  /*0010*/  S2R R0, SR_TID.X ;  /* 0x0000000000007919 */ /* 0x000e6e0000002100 */
[----:B------:R-:W2:Y:S01]  /*0020*/  LDC.64 R6, c[0x0][0x218] ;  /* 0x00008600ff067b82 */ /* 0x000ea20000000a00 */
[----:B------:R-:W3:Y:S01]  /*0030*/  S2R R13, SR_CTAID.X ;  /* 0x00000000000d7919 */ /* 0x000ee20000002500 */
[----:B------:R-:W-:-:S06]  /*0040*/  ULDC.64 UR4, c[0x0][0x208] ;  /* 0x0000820000047ab9 */ /* 0x000fcc0000000a00 */
[----:B------:R-:W4:Y:S08]  /*0050*/  LDC.64 R10, c[0x0][0x230] ;  /* 0x00008c00ff0a7b82 */ /* 0x000f300000000a00 */
[----:B------:R-:W5:Y:S08]  /*0060*/  LDC.64 R8, c[0x0][0x228] ;  /* 0x00008a00ff087b82 */ /* 0x000f700000000a00 */
[----:B------:R-:W5:Y:S01]  /*0070*/  LDC.64 R4, c[0x0][0x220] ;  /* 0x00008800ff047b82 */ /* 0x000f620000000a00 */
[----:B-1----:R-:W-:-:S07]  /*0080*/  LOP3.LUT R0, R0, 0x7f, RZ, 0xc0, !PT ;  /* 0x0000007f00007812 */ /* 0x002fce00078ec0ff */
[----:B------:R-:W1:Y:S01]  /*0090*/  LDC.64 R2, c[0x0][0x210] ;  /* 0x00008400ff027b82 */ /* 0x000e620000000a00 */
[----:B---3--:R-:W-:-:S04]  /*00a0*/  LEA R13, R13, R0, 0x7 ;  /* 0x000000000d0d7211 */ /* 0x008fc800078e38ff */
[C---:B------:R-:W-:Y:S01]  /*00b0*/  ISETP.GE.AND P0, PT, R13.reuse, 0x240, PT ;  /* 0x000002400d00780c */ /* 0x040fe20003f06270 */
[----:B------:R-:W-:-:S05]  /*00c0*/  IMAD.HI R0, R13, 0x38e38e39, RZ ;  /* 0x38e38e390d007827 */ /* 0x000fca00078e02ff */
[----:B------:R-:W-:-:S04]  /*00d0*/  SHF.R.U32.HI R15, RZ, 0x1f, R0 ;  /* 0x0000001fff0f7819 */ /* 0x000fc80000011600 */
[----:B------:R-:W-:-:S05]  /*00e0*/  LEA.HI.SX32 R0, R0, R15, 0x1b ;  /* 0x0000000f00007211 */ /* 0x000fca00078fdaff */
[----:B------:R-:W-:Y:S01]  /*00f0*/  IMAD R15, R0, -0x90, R13 ;  /* 0xffffff70000f7824 */ /* 0x000fe200078e020d */
[----:B------:R-:W-:Y:S01]  /*0100*/  HFMA2.MMA R0, -RZ, RZ, 0, 0 ;  /* 0x00000000ff007435 */ /* 0x000fe200000001ff */
[----:B------:R-:W-:Y:S02]  /*0110*/  MOV R17, RZ ;  /* 0x000000ff00117202 */ /* 0x000fe40000000f00 */
[----:B--2---:R-:W-:-:S04]  /*0120*/  IMAD.WIDE R6, R15, 0x4, R6 ;  /* 0x000000040f067825 */ /* 0x004fc800078e0206 */
[----:B----4-:R-:W-:Y:S01]  /*0130*/  IMAD.WIDE R10, R15, 0x4, R10 ;  /* 0x000000040f0a7825 */ /* 0x010fe200078e020a */
[----:B------:R-:W-:Y:S02]  /*0140*/  HFMA2.MMA R15, -RZ, RZ, 0, 0 ;  /* 0x00000000ff0f7435 */ /* 0x000fe400000001ff */
[----:B------:R-:W2:Y:S01]  /*0150*/  @!P0 LDG.E.EL R0, desc[UR4][R6.64] ;  /* 0x0000000406008981 */ /* 0x000ea2000c2e1900 */
[----:B-----5:R-:W-:-:S04]  /*0160*/  IMAD.WIDE R8, R13, 0x4, R8 ;  /* 0x000000040d087825 */ /* 0x020fc800078e0208 */
[C---:B0-----:R-:W-:Y:S01]  /*0170*/  IMAD.WIDE R4, R13.reuse, 0x4, R4 ;  /* 0x000000040d047825 */ /* 0x041fe200078e0204 */
[----:B------:R-:W2:Y:S03]  /*0180*/  @!P0 LDG.E R17, desc[UR4][R8.64] ;  /* 0x0000000408118981 */ /* 0x000ea6000c1e1900 */
[----:B-1----:R-:W-:Y:S01]  /*0190*/  IMAD.WIDE R2, R13, 0x4, R2 ;  /* 0x000000040d027825 */ /* 0x002fe200078e0202 */
[----:B------:R-:W-:Y:S01]  /*01a0*/  CS2R R12, SRZ ;  /* 0x00000000000c7805 */ /* 0x000fe2000001ff00 */
[----:B------:R-:W3:Y:S05]  /*01b0*/  @!P0 LDG.E R15, desc[UR4][R4.64] ;  /* 0x00000004040f8981 */ /* 0x000eea000c1e1900 */
[----:B------:R-:W4:Y:S04]  /*01c0*/  @!P0 LDG.E.EL R12, desc[UR4][R10.64] ;  /* 0x000000040a0c8981 */ /* 0x000f28000c2e1900 */
[----:B------:R-:W5:Y:S01]  /*01d0*/  @!P0 LDG.E R13, desc[UR4][R2.64] ;  /* 0x00000004020d8981 */ /* 0x000f62000c1e1900 */
[--C-:B--2---:R-:W-:Y:S01]  /*01e0*/  FADD R17, R17, R0.reuse ;  /* 0x0000000011117221 */ /* 0x104fe20000000000 */
[----:B---3--:R-:W-:-:S03]  /*01f0*/  FADD R15, R15, R0 ;  /* 0x000000000f0f7221 */ /* 0x008fc60000000000 */
[----:B----4-:R-:W-:Y:S01]  /*0200*/  FADD R12, R17, R12 ;  /* 0x0000000c110c7221 */ /* 0x010fe20000000000 */
[----:B-----5:R-:W-:-:S03]  /*0210*/  FADD R13, R0, R13 ;  /* 0x0000000d000d7221 */ /* 0x020fc60000000000 */
[----:B------:R-:W-:-:S04]  /*0220*/  FADD R12, R15, R12 ;  /* 0x0000000c0f0c7221 */ /* 0x000fc80000000000 */
[----:B------:R-:W-:Y:S01]  /*0230*/  FADD R13, R13, R12 ;  /* 0x0000000c0d0d7221 */ /* 0x000fe20000000000 */
[----:B------:R-:W-:Y:S06]  /*0240*/  @P0 EXIT ;  /* 0x000000000000094d */ /* 0x000fec0003800000 */
[----:B------:R-:W-:Y:S01]  /*0250*/  STG.E desc[UR4][R2.64], R13 ;  /* 0x0000000d02007986 */ /* 0x000fe2000c101904 */
[----:B------:R-:W-:Y:S05]  /*0260*/  EXIT ;  /* 0x000000000000794d */ /* 0x000fea0003800000 */
.L_x_0:
[----:B------:R-:W-:-:S00]  /*0270*/  BRA `(.L_x_0) ;  /* 0xfffffffc00fc7947 */ /* 0x000fc0000383ffff */
[----:B------:R-:W-:-:S00]  /*0280*/  NOP ;  /* 0x0000000000007918 */ /* 0x000fc00000000000 */
[----:B------:R-:W-:-:S00]  /*0290*/  NOP ;  /* 0x0000000000007918 */ /* 0x000fc00000000000 */
[----:B------:R-:W-:-:S00]  /*02a0*/  NOP ;  /* 0x0000000000007918 */ /* 0x000fc00000000000 */
[----:B------:R-:W-:-:S00]  /*02b0*/  NOP ;  /* 0x0000000000007918 */ /* 0x000fc00000000000 */
[----:B------:R-:W-:-:S00]  /*02c0*/  NOP ;  /* 0x0000000000007918 */ /* 0x000fc00000000000 */
[----:B------:R-:W-:-:S00]  /*02d0*/  NOP ;  /* 0x0000000000007918 */ /* 0x000fc00000000000 */
[----:B------:R-:W-:-:S00]  /*02e0*/  NOP ;  /* 0x0000000000007918 */ /* 0x000fc00000000000 */
[----:B------:R-:W-:-:S00]  /*02f0*/  NOP ;  /* 0x0000000000007918 */ /* 0x000fc00000000000 */
.L_x_1:


//--------------------- .nv.constant0.triton_poi_fused_add_addmm_6 --------------------------
	.section	.nv.constant0.triton_poi_fused_add_addmm_6,"a",@progbits
	.sectionflags	@""
	.align	4
.nv.constant0.triton_poi_fused_add_addmm_6:
	.zero		572
